//
// Generated by NVIDIA NVVM Compiler
//
// Compiler Build ID: CL-36424714
// Cuda compilation tools, release 13.0, V13.0.88
// Based on NVVM 20.0.0
//

.version 9.0
.target sm_100
.address_size 64

	// .globl	_Z6kernelPc

.visible .entry _Z6kernelPc(
	.param .u64 .ptr .align 1 _Z6kernelPc_param_0
)
{
	.reg .b16 	%rs<5>;
	.reg .b64 	%rd<3>;

	ld.param.u64 	%rd1, [_Z6kernelPc_param_0];
	cvta.to.global.u64 	%rd2, %rd1;
	mov.b16 	%rs1, 116;
	st.global.u8 	[%rd2], %rs1;
	mov.b16 	%rs2, 101;
	st.global.u8 	[%rd2+1], %rs2;
	mov.b16 	%rs3, 115;
	st.global.u8 	[%rd2+2], %rs3;
	st.global.u8 	[%rd2+3], %rs1;
	st.global.u8 	[%rd2+4], %rs1;
	st.global.u8 	[%rd2+5], %rs2;
	st.global.u8 	[%rd2+6], %rs3;
	st.global.u8 	[%rd2+7], %rs1;
	mov.b16 	%rs4, 0;
	st.global.u8 	[%rd2+8], %rs4;
	ret;

}


// ===== COMPILED SASS (sm_100) =====

	.target	sm_100

	.elftype	@"ET_EXEC"


//--------------------- .note.nv.tkinfo           --------------------------
	.section	.note.nv.tkinfo,"",@"SHT_NOTE"
	.sectionflags	@"SHF_NOTE_NV_TKINFO"
	.tkinfo
        /*0018*/ 	.word	0x00000002
        /*0030*/ 	.string	""
        /*0030*/ 	.string	"ptxas"
        /*0030*/ 	.string	"Cuda compilation tools, release 13.0, V13.0.88"
        /*0030*/ 	.string	"Build cuda_13.0.r13.0/compiler.36424714_0"
        /*0030*/ 	.string	"-arch sm_100 -m 64 "



//--------------------- .note.nv.cuinfo           --------------------------
	.section	.note.nv.cuinfo,"",@"SHT_NOTE"
	.sectionflags	@"SHF_NOTE_NV_CUINFO"
        /*0018*/ 	.short	0x0002
        /*001a*/ 	.short	0x0064
        /*001c*/ 	.short	0x0082
	.zero		2


//--------------------- .nv.info                  --------------------------
	.section	.nv.info,"",@"SHT_CUDA_INFO"
	.align	4


	//----- nvinfo : EIATTR_REGCOUNT
	.align		4
        /*0000*/ 	.byte	0x04, 0x2f
        /*0002*/ 	.short	(.L_1 - .L_0)
	.align		4
.L_0:
        /*0004*/ 	.word	index@(_Z6kernelPc)
        /*0008*/ 	.word	0x00000008


	//----- nvinfo : EIATTR_FRAME_SIZE
	.align		4
.L_1:
        /*000c*/ 	.byte	0x04, 0x11
        /*000e*/ 	.short	(.L_3 - .L_2)
	.align		4
.L_2:
        /*0010*/ 	.word	index@(_Z6kernelPc)
        /*0014*/ 	.word	0x00000000


	//----- nvinfo : EIATTR_MIN_STACK_SIZE
	.align		4
.L_3:
        /*0018*/ 	.byte	0x04, 0x12
        /*001a*/ 	.short	(.L_5 - .L_4)
	.align		4
.L_4:
        /*001c*/ 	.word	index@(_Z6kernelPc)
        /*0020*/ 	.word	0x00000000
.L_5:


//--------------------- .nv.compat                --------------------------
	.section	.nv.compat,"",@"SHT_CUDA_COMPAT_INFO"
	.align	4
        /*0000*/ 	.byte	0x02, 0x09, 0x00, 0x00, 0x02, 0x02, 0x01, 0x00, 0x02, 0x05, 0x05, 0x00, 0x03, 0x07, 0x01, 0x01
        /*0010*/ 	.byte	0x02, 0x03, 0x00, 0x00, 0x02, 0x06, 0x01, 0x00, 0x04, 0x0b, 0x08, 0x00, 0x09, 0x00, 0x00, 0x00
        /*0020*/ 	.byte	0x00, 0x00, 0x00, 0x00


//--------------------- .nv.info._Z6kernelPc      --------------------------
	.section	.nv.info._Z6kernelPc,"",@"SHT_CUDA_INFO"
	.sectionflags	@""
	.align	4


	//----- nvinfo : EIATTR_CUDA_API_VERSION
	.align		4
        /*0000*/ 	.byte	0x04, 0x37
        /*0002*/ 	.short	(.L_7 - .L_6)
.L_6:
        /*0004*/ 	.word	0x00000082


	//----- nvinfo : EIATTR_KPARAM_INFO
	.align		4
.L_7:
        /*0008*/ 	.byte	0x04, 0x17
        /*000a*/ 	.short	(.L_9 - .L_8)
.L_8:
        /*000c*/ 	.word	0x00000000
        /*0010*/ 	.short	0x0000
        /*0012*/ 	.short	0x0000
        /*0014*/ 	.byte	0x00, 0xf5, 0x21, 0x00


	//----- nvinfo : EIATTR_SPARSE_MMA_MASK
	.align		4
.L_9:
        /*0018*/ 	.byte	0x03, 0x50
        /*001a*/ 	.short	0x0000


	//----- nvinfo : EIATTR_MAXREG_COUNT
	.align		4
        /*001c*/ 	.byte	0x03, 0x1b
        /*001e*/ 	.short	0x00ff


	//----- nvinfo : EIATTR_MERCURY_ISA_VERSION
	.align		4
        /*0020*/ 	.byte	0x03, 0x5f
        /*0022*/ 	.short	0x0101


	//----- nvinfo : EIATTR_VRC_CTA_INIT_COUNT
	.align		4
        /*0024*/ 	.byte	0x02, 0x4a
	.zero		1
	.zero		1


	//----- nvinfo : EIATTR_EXIT_INSTR_OFFSETS
	.align		4
        /*0028*/ 	.byte	0x04, 0x1c
        /*002a*/ 	.short	(.L_11 - .L_10)


	//   ....[0]....
.L_10:
        /*002c*/ 	.word	0x000000f0


	//----- nvinfo : EIATTR_CBANK_PARAM_SIZE
	.align		4
.L_11:
        /*0030*/ 	.byte	0x03, 0x19
        /*0032*/ 	.short	0x0008


	//----- nvinfo : EIATTR_PARAM_CBANK
	.align		4
        /*0034*/ 	.byte	0x04, 0x0a
        /*0036*/ 	.short	(.L_13 - .L_12)
	.align		4
.L_12:
        /*0038*/ 	.word	index@(.nv.constant0._Z6kernelPc)
        /*003c*/ 	.short	0x0380
        /*003e*/ 	.short	0x0008


	//----- nvinfo : EIATTR_SW_WAR
	.align		4
.L_13:
        /*0040*/ 	.byte	0x04, 0x36
        /*0042*/ 	.short	(.L_15 - .L_14)
.L_14:
        /*0044*/ 	.word	0x00000008
.L_15:


//--------------------- .nv.callgraph             --------------------------
	.section	.nv.callgraph,"",@"SHT_CUDA_CALLGRAPH"
	.align	4
	.sectionentsize	8
	.align		4
        /*0000*/ 	.word	0x00000000
	.align		4
        /*0004*/ 	.word	0xffffffff
	.align		4
        /*0008*/ 	.word	0x00000000
	.align		4
        /*000c*/ 	.word	0xfffffffe
	.align		4
        /*0010*/ 	.word	0x00000000
	.align		4
        /*0014*/ 	.word	0xfffffffd
	.align		4
        /*0018*/ 	.word	0x00000000
	.align		4
        /*001c*/ 	.word	0xfffffffc


//--------------------- .text._Z6kernelPc         --------------------------
	.section	.text._Z6kernelPc,"ax",@progbits
	.align	128
        .global         _Z6kernelPc
        .type           _Z6kernelPc,@function
        .size           _Z6kernelPc,(.L_x_1 - _Z6kernelPc)
        .other          _Z6kernelPc,@"STO_CUDA_ENTRY STV_DEFAULT"
_Z6kernelPc:
.text._Z6kernelPc:
[----:B------:R-:W-:Y:S08]  /*0000*/  LDC R1, c[0x0][0x37c] ;  /* 0x0000df00ff017b82 */ /* 0x000ff00000000800 */
[----:B------:R-:W0:Y:S01]  /*0010*/  LDC.64 R2, c[0x0][0x380] ;  /* 0x0000e000ff027b82 */ /* 0x000e220000000a00 */
[----:B------:R-:W0:Y:S01]  /*0020*/  LDCU.64 UR4, c[0x0][0x358] ;  /* 0x00006b00ff0477ac */ /* 0x000e220008000a00 */
[----:B------:R-:W-:Y:S01]  /*0030*/  HFMA2 R0, -RZ, RZ, 0, 6.9141387939453125e-06 ;  /* 0x00000074ff007431 */ /* 0x000fe200000001ff */
[----:B------:R-:W-:Y:S01]  /*0040*/  MOV R4, 0x65 ;  /* 0x0000006500047802 */ /* 0x000fe20000000f00 */
[----:B------:R-:W-:-:S03]  /*0050*/  HFMA2 R5, -RZ, RZ, 0, 6.854534149169921875e-06 ;  /* 0x00000073ff057431 */ /* 0x000fc600000001ff */
[----:B0-----:R-:W-:Y:S04]  /*0060*/  STG.E.U8 desc[UR4][R2.64], R0 ;  /* 0x0000000002007986 */ /* 0x001fe8000c101104 */
[----:B------:R-:W-:Y:S04]  /*0070*/  STG.E.U8 desc[UR4][R2.64+0x3], R0 ;  /* 0x0000030002007986 */ /* 0x000fe8000c101104 */
[----:B------:R-:W-:Y:S04]  /*0080*/  STG.E.U8 desc[UR4][R2.64+0x4], R0 ;  /* 0x0000040002007986 */ /* 0x000fe8000c101104 */
[----:B------:R-:W-:Y:S04]  /*0090*/  STG.E.U8 desc[UR4][R2.64+0x7], R0 ;  /* 0x0000070002007986 */ /* 0x000fe8000c101104 */
[----:B------:R-:W-:Y:S04]  /*00a0*/  STG.E.U8 desc[UR4][R2.64+0x1], R4 ;  /* 0x0000010402007986 */ /* 0x000fe8000c101104 */
[----:B------:R-:W-:Y:S04]  /*00b0*/  STG.E.U8 desc[UR4][R2.64+0x5], R4 ;  /* 0x0000050402007986 */ /* 0x000fe8000c101104 */
[----:B------:R-:W-:Y:S04]  /*00c0*/  STG.E.U8 desc[UR4][R2.64+0x8], RZ ;  /* 0x000008ff02007986 */ /* 0x000fe8000c101104 */
[----:B------:R-:W-:Y:S04]  /*00d0*/  STG.E.U8 desc[UR4][R2.64+0x2], R5 ;  /* 0x0000020502007986 */ /* 0x000fe8000c101104 */
[----:B------:R-:W-:Y:S01]  /*00e0*/  STG.E.U8 desc[UR4][R2.64+0x6], R5 ;  /* 0x0000060502007986 */ /* 0x000fe2000c101104 */
[----:B------:R-:W-:Y:S05]  /*00f0*/  EXIT ;  /* 0x000000000000794d */ /* 0x000fea0003800000 */
.L_x_0:
[----:B------:R-:W-:-:S00]  /*0100*/  BRA `(.L_x_0) ;  /* 0xfffffffc00fc7947 */ /* 0x000fc0000383ffff */
[----:B------:R-:W-:-:S00]  /*0110*/  NOP ;  /* 0x0000000000007918 */ /* 0x000fc00000000000 */
        /* <DEDUP_REMOVED lines=14> */
.L_x_1:


//--------------------- .nv.shared.reserved.0     --------------------------
	.section	.nv.shared.reserved.0,"aw",@nobits
	.weak		__nv_reservedSMEM_offset_0_alias
	.size		__nv_reservedSMEM_offset_0_alias, 0, 64
	.other		__nv_reservedSMEM_offset_0_alias,@"STO_CUDA_RESERVED_SHARED STV_DEFAULT"
__nv_reservedSMEM_offset_0_alias:
	.zero		0
	.zero		64


//--------------------- .nv.constant0._Z6kernelPc --------------------------
	.section	.nv.constant0._Z6kernelPc,"a",@progbits
	.sectionflags	@""
	.align	4
.nv.constant0._Z6kernelPc:
	.zero		904


//--------------------- SYMBOLS --------------------------

	.type		.nv.reservedSmem.offset0,@object
	.size		.nv.reservedSmem.offset0,0x4
